//
// Generated by NVIDIA NVVM Compiler
//
// Compiler Build ID: CL-36424714
// Cuda compilation tools, release 13.0, V13.0.88
// Based on NVVM 20.0.0
//

.version 9.0
.target sm_100
.address_size 64

	// .globl	_Z5blockv
.extern .func  (.param .b32 func_retval0) vprintf
(
	.param .b64 vprintf_param_0,
	.param .b64 vprintf_param_1
)
;
.global .align 1 .b8 $str[22] = {72, 105, 32, 73, 32, 97, 109, 32, 116, 104, 101, 32, 98, 108, 111, 99, 107, 32, 37, 100, 10};

.visible .entry _Z5blockv()
{
	.local .align 8 .b8 	__local_depot0[8];
	.reg .b64 	%SP;
	.reg .b64 	%SPL;
	.reg .b32 	%r<4>;
	.reg .b64 	%rd<5>;

	mov.u64 	%SPL, __local_depot0;
	cvta.local.u64 	%SP, %SPL;
	add.u64 	%rd1, %SP, 0;
	add.u64 	%rd2, %SPL, 0;
	mov.u32 	%r1, %ctaid.x;
	st.local.u32 	[%rd2], %r1;
	mov.u64 	%rd3, $str;
	cvta.global.u64 	%rd4, %rd3;
	{ // callseq 0, 0
	.param .b64 param0;
	st.param.b64 	[param0], %rd4;
	.param .b64 param1;
	st.param.b64 	[param1], %rd1;
	.param .b32 retval0;
	call.uni (retval0), 
	vprintf, 
	(
	param0, 
	param1
	);
	ld.param.b32 	%r2, [retval0];
	} // callseq 0
	ret;

}


// ===== COMPILED SASS (sm_100) =====

	.target	sm_100

	.elftype	@"ET_EXEC"


//--------------------- .note.nv.tkinfo           --------------------------
	.section	.note.nv.tkinfo,"",@"SHT_NOTE"
	.sectionflags	@"SHF_NOTE_NV_TKINFO"
	.tkinfo
        /*0018*/ 	.word	0x00000002
        /*0030*/ 	.string	""
        /*0030*/ 	.string	"ptxas"
        /*0030*/ 	.string	"Cuda compilation tools, release 13.0, V13.0.88"
        /*0030*/ 	.string	"Build cuda_13.0.r13.0/compiler.36424714_0"
        /*0030*/ 	.string	"-arch sm_100 -m 64 "



//--------------------- .note.nv.cuinfo           --------------------------
	.section	.note.nv.cuinfo,"",@"SHT_NOTE"
	.sectionflags	@"SHF_NOTE_NV_CUINFO"
        /*0018*/ 	.short	0x0002
        /*001a*/ 	.short	0x0064
        /*001c*/ 	.short	0x0082
	.zero		2


//--------------------- .nv.info                  --------------------------
	.section	.nv.info,"",@"SHT_CUDA_INFO"
	.align	4


	//----- nvinfo : EIATTR_REGCOUNT
	.align		4
        /*0000*/ 	.byte	0x04, 0x2f
        /*0002*/ 	.short	(.L_2 - .L_1)
	.align		4
.L_1:
        /*0004*/ 	.word	index@(_Z5blockv)
        /*0008*/ 	.word	0x00000018


	//----- nvinfo : EIATTR_FRAME_SIZE
	.align		4
.L_2:
        /*000c*/ 	.byte	0x04, 0x11
        /*000e*/ 	.short	(.L_4 - .L_3)
	.align		4
.L_3:
        /*0010*/ 	.word	index@(_Z5blockv)
        /*0014*/ 	.word	0x00000008


	//----- nvinfo : EIATTR_MIN_STACK_SIZE
	.align		4
.L_4:
        /*0018*/ 	.byte	0x04, 0x12
        /*001a*/ 	.short	(.L_6 - .L_5)
	.align		4
.L_5:
        /*001c*/ 	.word	index@(_Z5blockv)
        /*0020*/ 	.word	0x00000008
.L_6:


//--------------------- .nv.compat                --------------------------
	.section	.nv.compat,"",@"SHT_CUDA_COMPAT_INFO"
	.align	4
        /*0000*/ 	.byte	0x02, 0x09, 0x00, 0x00, 0x02, 0x02, 0x01, 0x00, 0x02, 0x05, 0x05, 0x00, 0x03, 0x07, 0x01, 0x01
        /*0010*/ 	.byte	0x02, 0x03, 0x00, 0x00, 0x02, 0x06, 0x01, 0x00, 0x04, 0x0b, 0x08, 0x00, 0x09, 0x00, 0x00, 0x00
        /*0020*/ 	.byte	0x00, 0x00, 0x00, 0x00


//--------------------- .nv.info._Z5blockv        --------------------------
	.section	.nv.info._Z5blockv,"",@"SHT_CUDA_INFO"
	.sectionflags	@""
	.align	4


	//----- nvinfo : EIATTR_CUDA_API_VERSION
	.align		4
        /*0000*/ 	.byte	0x04, 0x37
        /*0002*/ 	.short	(.L_8 - .L_7)
.L_7:
        /*0004*/ 	.word	0x00000082


	//----- nvinfo : EIATTR_SPARSE_MMA_MASK
	.align		4
.L_8:
        /*0008*/ 	.byte	0x03, 0x50
        /*000a*/ 	.short	0x0000


	//----- nvinfo : EIATTR_MAXREG_COUNT
	.align		4
        /*000c*/ 	.byte	0x03, 0x1b
        /*000e*/ 	.short	0x00ff


	//----- nvinfo : EIATTR_EXTERNS
	.align		4
        /*0010*/ 	.byte	0x04, 0x0f
        /*0012*/ 	.short	(.L_10 - .L_9)


	//   ....[0]....
	.align		4
.L_9:
        /*0014*/ 	.word	index@(vprintf)


	//----- nvinfo : EIATTR_MERCURY_ISA_VERSION
	.align		4
.L_10:
        /*0018*/ 	.byte	0x03, 0x5f
        /*001a*/ 	.short	0x0101


	//----- nvinfo : EIATTR_VRC_CTA_INIT_COUNT
	.align		4
        /*001c*/ 	.byte	0x02, 0x4a
	.zero		1
	.zero		1


	//----- nvinfo : EIATTR_SYSCALL_OFFSETS
	.align		4
        /*0020*/ 	.byte	0x04, 0x46
        /*0022*/ 	.short	(.L_12 - .L_11)


	//   ....[0]....
.L_11:
        /*0024*/ 	.word	0x000000e0


	//----- nvinfo : EIATTR_EXIT_INSTR_OFFSETS
	.align		4
.L_12:
        /*0028*/ 	.byte	0x04, 0x1c
        /*002a*/ 	.short	(.L_14 - .L_13)


	//   ....[0]....
.L_13:
        /*002c*/ 	.word	0x000000f0


	//----- nvinfo : EIATTR_SW_WAR
	.align		4
.L_14:
        /*0030*/ 	.byte	0x04, 0x36
        /*0032*/ 	.short	(.L_16 - .L_15)
.L_15:
        /*0034*/ 	.word	0x00000008
.L_16:


//--------------------- .nv.callgraph             --------------------------
	.section	.nv.callgraph,"",@"SHT_CUDA_CALLGRAPH"
	.align	4
	.sectionentsize	8
	.align		4
        /*0000*/ 	.word	0x00000000
	.align		4
        /*0004*/ 	.word	0xffffffff
	.align		4
        /*0008*/ 	.word	index@(_Z5blockv)
	.align		4
        /*000c*/ 	.word	index@(vprintf)
	.align		4
        /*0010*/ 	.word	0x00000000
	.align		4
        /*0014*/ 	.word	0xfffffffe
	.align		4
        /*0018*/ 	.word	0x00000000
	.align		4
        /*001c*/ 	.word	0xfffffffd
	.align		4
        /*0020*/ 	.word	0x00000000
	.align		4
        /*0024*/ 	.word	0xfffffffc


//--------------------- .nv.constant4             --------------------------
	.section	.nv.constant4,"a",@progbits
	.align	8
	.align		8
.nv.constant4:
        /*0000*/ 	.dword	vprintf
	.align		8
        /*0008*/ 	.dword	$str


//--------------------- .text._Z5blockv           --------------------------
	.section	.text._Z5blockv,"ax",@progbits
	.align	128
        .global         _Z5blockv
        .type           _Z5blockv,@function
        .size           _Z5blockv,(.L_x_2 - _Z5blockv)
        .other          _Z5blockv,@"STO_CUDA_ENTRY STV_DEFAULT"
_Z5blockv:
.text._Z5blockv:
[----:B------:R-:W0:Y:S01]  /*0000*/  LDC R1, c[0x0][0x37c] ;  /* 0x0000df00ff017b82 */ /* 0x000e220000000800 */
[----:B------:R-:W1:Y:S01]  /*0010*/  S2R R8, SR_CTAID.X ;  /* 0x0000000000087919 */ /* 0x000e620000002500 */
[----:B0-----:R-:W-:Y:S01]  /*0020*/  VIADD R1, R1, 0xfffffff8 ;  /* 0xfffffff801017836 */ /* 0x001fe20000000000 */
[----:B------:R-:W-:Y:S01]  /*0030*/  MOV R0, 0x0 ;  /* 0x0000000000007802 */ /* 0x000fe20000000f00 */
[----:B------:R-:W0:Y:S04]  /*0040*/  LDCU UR4, c[0x0][0x2f8] ;  /* 0x00005f00ff0477ac */ /* 0x000e280008000800 */
[----:B------:R2:W3:Y:S01]  /*0050*/  LDC.64 R2, c[0x4][R0] ;  /* 0x0100000000027b82 */ /* 0x0004e20000000a00 */
[----:B------:R-:W4:Y:S01]  /*0060*/  LDCU.64 UR6, c[0x4][0x8] ;  /* 0x01000100ff0677ac */ /* 0x000f220008000a00 */
[----:B------:R-:W5:Y:S01]  /*0070*/  LDCU UR5, c[0x0][0x2fc] ;  /* 0x00005f80ff0577ac */ /* 0x000f620008000800 */
[----:B0-----:R-:W-:Y:S01]  /*0080*/  IADD3 R6, P0, PT, R1, UR4, RZ ;  /* 0x0000000401067c10 */ /* 0x001fe2000ff1e0ff */
[----:B----4-:R-:W-:Y:S01]  /*0090*/  IMAD.U32 R4, RZ, RZ, UR6 ;  /* 0x00000006ff047e24 */ /* 0x010fe2000f8e00ff */
[----:B------:R-:W-:-:S03]  /*00a0*/  MOV R5, UR7 ;  /* 0x0000000700057c02 */ /* 0x000fc60008000f00 */
[----:B-----5:R-:W-:Y:S01]  /*00b0*/  IMAD.X R7, RZ, RZ, UR5, P0 ;  /* 0x00000005ff077e24 */ /* 0x020fe200080e06ff */
[----:B-1----:R2:W-:Y:S07]  /*00c0*/  STL [R1], R8 ;  /* 0x0000000801007387 */ /* 0x0025ee0000100800 */
[----:B------:R-:W-:-:S07]  /*00d0*/  LEPC R20, `(.L_x_0) ;  /* 0x000000001014794e */ /* 0x000fce0000000000 */
[----:B--23--:R-:W-:Y:S05]  /*00e0*/  CALL.ABS.NOINC R2 ;  /* 0x0000000002007343 */ /* 0x00cfea0003c00000 */
.L_x_0:
[----:B------:R-:W-:Y:S05]  /*00f0*/  EXIT ;  /* 0x000000000000794d */ /* 0x000fea0003800000 */
.L_x_1:
[----:B------:R-:W-:-:S00]  /*0100*/  BRA `(.L_x_1) ;  /* 0xfffffffc00fc7947 */ /* 0x000fc0000383ffff */
[----:B------:R-:W-:-:S00]  /*0110*/  NOP ;  /* 0x0000000000007918 */ /* 0x000fc00000000000 */
        /* <DEDUP_REMOVED lines=14> */
.L_x_2:


//--------------------- .nv.global.init           --------------------------
	.section	.nv.global.init,"aw",@progbits
.nv.global.init:
	.type		$str,@object
	.size		$str,(.L_0 - $str)
$str:
        /*0000*/ 	.byte	0x48, 0x69, 0x20, 0x49, 0x20, 0x61, 0x6d, 0x20, 0x74, 0x68, 0x65, 0x20, 0x62, 0x6c, 0x6f, 0x63
        /*0010*/ 	.byte	0x6b, 0x20, 0x25, 0x64, 0x0a, 0x00
.L_0:


//--------------------- .nv.shared.reserved.0     --------------------------
	.section	.nv.shared.reserved.0,"aw",@nobits
	.weak		__nv_reservedSMEM_offset_0_alias
	.size		__nv_reservedSMEM_offset_0_alias, 0, 64
	.other		__nv_reservedSMEM_offset_0_alias,@"STO_CUDA_RESERVED_SHARED STV_DEFAULT"
__nv_reservedSMEM_offset_0_alias:
	.zero		0
	.zero		64


//--------------------- .nv.constant0._Z5blockv   --------------------------
	.section	.nv.constant0._Z5blockv,"a",@progbits
	.sectionflags	@""
	.align	4
.nv.constant0._Z5blockv:
	.zero		896


//--------------------- SYMBOLS --------------------------

	.type		.nv.reservedSmem.offset0,@object
	.size		.nv.reservedSmem.offset0,0x4
	.type		vprintf,@function
